//
// Generated by NVIDIA NVVM Compiler
//
// Compiler Build ID: CL-36424714
// Cuda compilation tools, release 13.0, V13.0.88
// Based on NVVM 20.0.0
//

.version 9.0
.target sm_100
.address_size 64

	// .globl	_Z9matrixMuljPfS_S_

.visible .entry _Z9matrixMuljPfS_S_(
	.param .u32 _Z9matrixMuljPfS_S__param_0,
	.param .u64 .ptr .align 1 _Z9matrixMuljPfS_S__param_1,
	.param .u64 .ptr .align 1 _Z9matrixMuljPfS_S__param_2,
	.param .u64 .ptr .align 1 _Z9matrixMuljPfS_S__param_3
)
{
	.reg .pred 	%p<10>;
	.reg .b32 	%r<90>;
	.reg .b32 	%f<68>;
	.reg .b64 	%rd<69>;

	ld.param.u32 	%r44, [_Z9matrixMuljPfS_S__param_0];
	ld.param.u64 	%rd4, [_Z9matrixMuljPfS_S__param_1];
	ld.param.u64 	%rd5, [_Z9matrixMuljPfS_S__param_2];
	ld.param.u64 	%rd3, [_Z9matrixMuljPfS_S__param_3];
	cvta.to.global.u64 	%rd1, %rd5;
	cvta.to.global.u64 	%rd2, %rd4;
	mov.u32 	%r45, %ctaid.y;
	mov.u32 	%r46, %ntid.y;
	mov.u32 	%r47, %tid.y;
	mad.lo.s32 	%r1, %r45, %r46, %r47;
	mov.u32 	%r48, %ctaid.x;
	mov.u32 	%r49, %ntid.x;
	mul.lo.s32 	%r2, %r48, %r49;
	mov.u32 	%r3, %tid.x;
	add.s32 	%r4, %r2, %r3;
	setp.eq.s32 	%p1, %r44, 0;
	mov.f32 	%f67, 0f00000000;
	@%p1 bra 	$L__BB0_12;
	mul.lo.s32 	%r5, %r44, %r1;
	and.b32  	%r6, %r44, 7;
	setp.lt.u32 	%p2, %r44, 8;
	mov.f32 	%f67, 0f00000000;
	mov.b32 	%r88, 0;
	@%p2 bra 	$L__BB0_4;
	and.b32  	%r88, %r44, -8;
	neg.s32 	%r86, %r88;
	add.s32 	%r51, %r3, %r44;
	add.s32 	%r85, %r51, %r2;
	shl.b32 	%r10, %r44, 3;
	shl.b32 	%r52, %r44, 1;
	add.s32 	%r84, %r4, %r52;
	mad.lo.s32 	%r83, %r44, 3, %r4;
	shl.b32 	%r53, %r44, 2;
	add.s32 	%r82, %r4, %r53;
	mad.lo.s32 	%r81, %r44, 5, %r4;
	mad.lo.s32 	%r80, %r44, 6, %r4;
	mad.lo.s32 	%r79, %r44, 7, %r4;
	add.s32 	%r77, %r5, 3;
	mov.f32 	%f67, 0f00000000;
	mov.u32 	%r78, %r4;
$L__BB0_3:
	.pragma "nounroll";
	add.s32 	%r54, %r77, -3;
	mul.wide.u32 	%rd6, %r54, 4;
	add.s64 	%rd7, %rd2, %rd6;
	ld.global.f32 	%f17, [%rd7];
	mul.wide.u32 	%rd8, %r78, 4;
	add.s64 	%rd9, %rd1, %rd8;
	ld.global.f32 	%f18, [%rd9];
	fma.rn.f32 	%f19, %f17, %f18, %f67;
	add.s32 	%r55, %r77, -2;
	mul.wide.u32 	%rd10, %r55, 4;
	add.s64 	%rd11, %rd2, %rd10;
	ld.global.f32 	%f20, [%rd11];
	mul.wide.u32 	%rd12, %r85, 4;
	add.s64 	%rd13, %rd1, %rd12;
	ld.global.f32 	%f21, [%rd13];
	fma.rn.f32 	%f22, %f20, %f21, %f19;
	add.s32 	%r56, %r77, -1;
	mul.wide.u32 	%rd14, %r56, 4;
	add.s64 	%rd15, %rd2, %rd14;
	ld.global.f32 	%f23, [%rd15];
	mul.wide.u32 	%rd16, %r84, 4;
	add.s64 	%rd17, %rd1, %rd16;
	ld.global.f32 	%f24, [%rd17];
	fma.rn.f32 	%f25, %f23, %f24, %f22;
	add.s32 	%r57, %r77, 4;
	mul.wide.u32 	%rd18, %r77, 4;
	add.s64 	%rd19, %rd2, %rd18;
	ld.global.f32 	%f26, [%rd19];
	mul.wide.u32 	%rd20, %r83, 4;
	add.s64 	%rd21, %rd1, %rd20;
	ld.global.f32 	%f27, [%rd21];
	fma.rn.f32 	%f28, %f26, %f27, %f25;
	add.s32 	%r58, %r77, 1;
	mul.wide.u32 	%rd22, %r58, 4;
	add.s64 	%rd23, %rd2, %rd22;
	ld.global.f32 	%f29, [%rd23];
	mul.wide.u32 	%rd24, %r82, 4;
	add.s64 	%rd25, %rd1, %rd24;
	ld.global.f32 	%f30, [%rd25];
	fma.rn.f32 	%f31, %f29, %f30, %f28;
	add.s32 	%r59, %r77, 2;
	mul.wide.u32 	%rd26, %r59, 4;
	add.s64 	%rd27, %rd2, %rd26;
	ld.global.f32 	%f32, [%rd27];
	mul.wide.u32 	%rd28, %r81, 4;
	add.s64 	%rd29, %rd1, %rd28;
	ld.global.f32 	%f33, [%rd29];
	fma.rn.f32 	%f34, %f32, %f33, %f31;
	add.s32 	%r60, %r77, 3;
	mul.wide.u32 	%rd30, %r60, 4;
	add.s64 	%rd31, %rd2, %rd30;
	ld.global.f32 	%f35, [%rd31];
	mul.wide.u32 	%rd32, %r80, 4;
	add.s64 	%rd33, %rd1, %rd32;
	ld.global.f32 	%f36, [%rd33];
	fma.rn.f32 	%f37, %f35, %f36, %f34;
	mul.wide.u32 	%rd34, %r57, 4;
	add.s64 	%rd35, %rd2, %rd34;
	ld.global.f32 	%f38, [%rd35];
	mul.wide.u32 	%rd36, %r79, 4;
	add.s64 	%rd37, %rd1, %rd36;
	ld.global.f32 	%f39, [%rd37];
	fma.rn.f32 	%f67, %f38, %f39, %f37;
	add.s32 	%r86, %r86, 8;
	add.s32 	%r85, %r85, %r10;
	add.s32 	%r84, %r84, %r10;
	add.s32 	%r83, %r83, %r10;
	add.s32 	%r82, %r82, %r10;
	add.s32 	%r81, %r81, %r10;
	add.s32 	%r80, %r80, %r10;
	add.s32 	%r79, %r79, %r10;
	add.s32 	%r78, %r78, %r10;
	add.s32 	%r77, %r77, 8;
	setp.ne.s32 	%p3, %r86, 0;
	@%p3 bra 	$L__BB0_3;
$L__BB0_4:
	setp.eq.s32 	%p4, %r6, 0;
	@%p4 bra 	$L__BB0_12;
	and.b32  	%r39, %r44, 3;
	setp.lt.u32 	%p5, %r6, 4;
	@%p5 bra 	$L__BB0_7;
	add.s32 	%r61, %r88, %r5;
	mul.wide.u32 	%rd38, %r61, 4;
	add.s64 	%rd39, %rd2, %rd38;
	ld.global.f32 	%f41, [%rd39];
	mad.lo.s32 	%r62, %r88, %r44, %r4;
	mul.wide.u32 	%rd40, %r62, 4;
	add.s64 	%rd41, %rd1, %rd40;
	ld.global.f32 	%f42, [%rd41];
	fma.rn.f32 	%f43, %f41, %f42, %f67;
	add.s32 	%r63, %r61, 1;
	mul.wide.u32 	%rd42, %r63, 4;
	add.s64 	%rd43, %rd2, %rd42;
	ld.global.f32 	%f44, [%rd43];
	add.s32 	%r64, %r62, %r44;
	mul.wide.u32 	%rd44, %r64, 4;
	add.s64 	%rd45, %rd1, %rd44;
	ld.global.f32 	%f45, [%rd45];
	fma.rn.f32 	%f46, %f44, %f45, %f43;
	add.s32 	%r65, %r61, 2;
	mul.wide.u32 	%rd46, %r65, 4;
	add.s64 	%rd47, %rd2, %rd46;
	ld.global.f32 	%f47, [%rd47];
	add.s32 	%r66, %r64, %r44;
	mul.wide.u32 	%rd48, %r66, 4;
	add.s64 	%rd49, %rd1, %rd48;
	ld.global.f32 	%f48, [%rd49];
	fma.rn.f32 	%f49, %f47, %f48, %f46;
	add.s32 	%r67, %r61, 3;
	mul.wide.u32 	%rd50, %r67, 4;
	add.s64 	%rd51, %rd2, %rd50;
	ld.global.f32 	%f50, [%rd51];
	add.s32 	%r68, %r66, %r44;
	mul.wide.u32 	%rd52, %r68, 4;
	add.s64 	%rd53, %rd1, %rd52;
	ld.global.f32 	%f51, [%rd53];
	fma.rn.f32 	%f67, %f50, %f51, %f49;
	add.s32 	%r88, %r88, 4;
$L__BB0_7:
	setp.eq.s32 	%p6, %r39, 0;
	@%p6 bra 	$L__BB0_12;
	setp.eq.s32 	%p7, %r39, 1;
	@%p7 bra 	$L__BB0_10;
	add.s32 	%r69, %r88, %r5;
	mul.wide.u32 	%rd54, %r69, 4;
	add.s64 	%rd55, %rd2, %rd54;
	ld.global.f32 	%f53, [%rd55];
	mad.lo.s32 	%r70, %r88, %r44, %r4;
	mul.wide.u32 	%rd56, %r70, 4;
	add.s64 	%rd57, %rd1, %rd56;
	ld.global.f32 	%f54, [%rd57];
	fma.rn.f32 	%f55, %f53, %f54, %f67;
	add.s32 	%r71, %r69, 1;
	mul.wide.u32 	%rd58, %r71, 4;
	add.s64 	%rd59, %rd2, %rd58;
	ld.global.f32 	%f56, [%rd59];
	add.s32 	%r72, %r70, %r44;
	mul.wide.u32 	%rd60, %r72, 4;
	add.s64 	%rd61, %rd1, %rd60;
	ld.global.f32 	%f57, [%rd61];
	fma.rn.f32 	%f67, %f56, %f57, %f55;
	add.s32 	%r88, %r88, 2;
$L__BB0_10:
	and.b32  	%r73, %r44, 1;
	setp.eq.b32 	%p8, %r73, 1;
	not.pred 	%p9, %p8;
	@%p9 bra 	$L__BB0_12;
	add.s32 	%r74, %r88, %r5;
	mul.wide.u32 	%rd62, %r74, 4;
	add.s64 	%rd63, %rd2, %rd62;
	ld.global.f32 	%f58, [%rd63];
	mad.lo.s32 	%r75, %r88, %r44, %r4;
	mul.wide.u32 	%rd64, %r75, 4;
	add.s64 	%rd65, %rd1, %rd64;
	ld.global.f32 	%f59, [%rd65];
	fma.rn.f32 	%f67, %f58, %f59, %f67;
$L__BB0_12:
	cvta.to.global.u64 	%rd66, %rd3;
	mad.lo.s32 	%r76, %r44, %r1, %r4;
	mul.wide.u32 	%rd67, %r76, 4;
	add.s64 	%rd68, %rd66, %rd67;
	st.global.f32 	[%rd68], %f67;
	ret;

}


// ===== COMPILED SASS (sm_100) =====

	.target	sm_100

	.elftype	@"ET_EXEC"


//--------------------- .note.nv.tkinfo           --------------------------
	.section	.note.nv.tkinfo,"",@"SHT_NOTE"
	.sectionflags	@"SHF_NOTE_NV_TKINFO"
	.tkinfo
        /*0018*/ 	.word	0x00000002
        /*0030*/ 	.string	""
        /*0030*/ 	.string	"ptxas"
        /*0030*/ 	.string	"Cuda compilation tools, release 13.0, V13.0.88"
        /*0030*/ 	.string	"Build cuda_13.0.r13.0/compiler.36424714_0"
        /*0030*/ 	.string	"-arch sm_100 -m 64 "



//--------------------- .note.nv.cuinfo           --------------------------
	.section	.note.nv.cuinfo,"",@"SHT_NOTE"
	.sectionflags	@"SHF_NOTE_NV_CUINFO"
        /*0018*/ 	.short	0x0002
        /*001a*/ 	.short	0x0064
        /*001c*/ 	.short	0x0082
	.zero		2


//--------------------- .nv.info                  --------------------------
	.section	.nv.info,"",@"SHT_CUDA_INFO"
	.align	4


	//----- nvinfo : EIATTR_REGCOUNT
	.align		4
        /*0000*/ 	.byte	0x04, 0x2f
        /*0002*/ 	.short	(.L_1 - .L_0)
	.align		4
.L_0:
        /*0004*/ 	.word	index@(_Z9matrixMuljPfS_S_)
        /*0008*/ 	.word	0x00000020


	//----- nvinfo : EIATTR_FRAME_SIZE
	.align		4
.L_1:
        /*000c*/ 	.byte	0x04, 0x11
        /*000e*/ 	.short	(.L_3 - .L_2)
	.align		4
.L_2:
        /*0010*/ 	.word	index@(_Z9matrixMuljPfS_S_)
        /*0014*/ 	.word	0x00000000


	//----- nvinfo : EIATTR_MIN_STACK_SIZE
	.align		4
.L_3:
        /*0018*/ 	.byte	0x04, 0x12
        /*001a*/ 	.short	(.L_5 - .L_4)
	.align		4
.L_4:
        /*001c*/ 	.word	index@(_Z9matrixMuljPfS_S_)
        /*0020*/ 	.word	0x00000000
.L_5:


//--------------------- .nv.compat                --------------------------
	.section	.nv.compat,"",@"SHT_CUDA_COMPAT_INFO"
	.align	4
        /*0000*/ 	.byte	0x02, 0x09, 0x00, 0x00, 0x02, 0x02, 0x01, 0x00, 0x02, 0x05, 0x05, 0x00, 0x03, 0x07, 0x01, 0x01
        /*0010*/ 	.byte	0x02, 0x03, 0x00, 0x00, 0x02, 0x06, 0x01, 0x00, 0x04, 0x0b, 0x08, 0x00, 0x09, 0x00, 0x00, 0x00
        /*0020*/ 	.byte	0x00, 0x00, 0x00, 0x00


//--------------------- .nv.info._Z9matrixMuljPfS_S_ --------------------------
	.section	.nv.info._Z9matrixMuljPfS_S_,"",@"SHT_CUDA_INFO"
	.sectionflags	@""
	.align	4


	//----- nvinfo : EIATTR_CUDA_API_VERSION
	.align		4
        /*0000*/ 	.byte	0x04, 0x37
        /*0002*/ 	.short	(.L_7 - .L_6)
.L_6:
        /*0004*/ 	.word	0x00000082


	//----- nvinfo : EIATTR_KPARAM_INFO
	.align		4
.L_7:
        /*0008*/ 	.byte	0x04, 0x17
        /*000a*/ 	.short	(.L_9 - .L_8)
.L_8:
        /*000c*/ 	.word	0x00000000
        /*0010*/ 	.short	0x0003
        /*0012*/ 	.short	0x0018
        /*0014*/ 	.byte	0x00, 0xf5, 0x21, 0x00


	//----- nvinfo : EIATTR_KPARAM_INFO
	.align		4
.L_9:
        /*0018*/ 	.byte	0x04, 0x17
        /*001a*/ 	.short	(.L_11 - .L_10)
.L_10:
        /*001c*/ 	.word	0x00000000
        /*0020*/ 	.short	0x0002
        /*0022*/ 	.short	0x0010
        /*0024*/ 	.byte	0x00, 0xf5, 0x21, 0x00


	//----- nvinfo : EIATTR_KPARAM_INFO
	.align		4
.L_11:
        /*0028*/ 	.byte	0x04, 0x17
        /*002a*/ 	.short	(.L_13 - .L_12)
.L_12:
        /*002c*/ 	.word	0x00000000
        /*0030*/ 	.short	0x0001
        /*0032*/ 	.short	0x0008
        /*0034*/ 	.byte	0x00, 0xf5, 0x21, 0x00


	//----- nvinfo : EIATTR_KPARAM_INFO
	.align		4
.L_13:
        /*0038*/ 	.byte	0x04, 0x17
        /*003a*/ 	.short	(.L_15 - .L_14)
.L_14:
        /*003c*/ 	.word	0x00000000
        /*0040*/ 	.short	0x0000
        /*0042*/ 	.short	0x0000
        /*0044*/ 	.byte	0x00, 0xf0, 0x11, 0x00


	//----- nvinfo : EIATTR_SPARSE_MMA_MASK
	.align		4
.L_15:
        /*0048*/ 	.byte	0x03, 0x50
        /*004a*/ 	.short	0x0000


	//----- nvinfo : EIATTR_MAXREG_COUNT
	.align		4
        /*004c*/ 	.byte	0x03, 0x1b
        /*004e*/ 	.short	0x00ff


	//----- nvinfo : EIATTR_MERCURY_ISA_VERSION
	.align		4
        /*0050*/ 	.byte	0x03, 0x5f
        /*0052*/ 	.short	0x0101


	//----- nvinfo : EIATTR_VRC_CTA_INIT_COUNT
	.align		4
        /*0054*/ 	.byte	0x02, 0x4a
	.zero		1
	.zero		1


	//----- nvinfo : EIATTR_EXIT_INSTR_OFFSETS
	.align		4
        /*0058*/ 	.byte	0x04, 0x1c
        /*005a*/ 	.short	(.L_17 - .L_16)


	//   ....[0]....
.L_16:
        /*005c*/ 	.word	0x00000a40


	//----- nvinfo : EIATTR_CBANK_PARAM_SIZE
	.align		4
.L_17:
        /*0060*/ 	.byte	0x03, 0x19
        /*0062*/ 	.short	0x0020


	//----- nvinfo : EIATTR_PARAM_CBANK
	.align		4
        /*0064*/ 	.byte	0x04, 0x0a
        /*0066*/ 	.short	(.L_19 - .L_18)
	.align		4
.L_18:
        /*0068*/ 	.word	index@(.nv.constant0._Z9matrixMuljPfS_S_)
        /*006c*/ 	.short	0x0380
        /*006e*/ 	.short	0x0020


	//----- nvinfo : EIATTR_SW_WAR
	.align		4
.L_19:
        /*0070*/ 	.byte	0x04, 0x36
        /*0072*/ 	.short	(.L_21 - .L_20)
.L_20:
        /*0074*/ 	.word	0x00000008
.L_21:


//--------------------- .nv.callgraph             --------------------------
	.section	.nv.callgraph,"",@"SHT_CUDA_CALLGRAPH"
	.align	4
	.sectionentsize	8
	.align		4
        /*0000*/ 	.word	0x00000000
	.align		4
        /*0004*/ 	.word	0xffffffff
	.align		4
        /*0008*/ 	.word	0x00000000
	.align		4
        /*000c*/ 	.word	0xfffffffe
	.align		4
        /*0010*/ 	.word	0x00000000
	.align		4
        /*0014*/ 	.word	0xfffffffd
	.align		4
        /*0018*/ 	.word	0x00000000
	.align		4
        /*001c*/ 	.word	0xfffffffc


//--------------------- .text._Z9matrixMuljPfS_S_ --------------------------
	.section	.text._Z9matrixMuljPfS_S_,"ax",@progbits
	.align	128
        .global         _Z9matrixMuljPfS_S_
        .type           _Z9matrixMuljPfS_S_,@function
        .size           _Z9matrixMuljPfS_S_,(.L_x_5 - _Z9matrixMuljPfS_S_)
        .other          _Z9matrixMuljPfS_S_,@"STO_CUDA_ENTRY STV_DEFAULT"
_Z9matrixMuljPfS_S_:
.text._Z9matrixMuljPfS_S_:
[----:B------:R-:W-:Y:S08]  /*0000*/  LDC R1, c[0x0][0x37c] ;  /* 0x0000df00ff017b82 */ /* 0x000ff00000000800 */
[----:B------:R-:W0:Y:S01]  /*0010*/  LDC R0, c[0x0][0x380] ;  /* 0x0000e000ff007b82 */ /* 0x000e220000000800 */
[----:B------:R-:W1:Y:S01]  /*0020*/  S2R R3, SR_TID.Y ;  /* 0x0000000000037919 */ /* 0x000e620000002200 */
[----:B------:R-:W2:Y:S01]  /*0030*/  LDCU.64 UR6, c[0x0][0x358] ;  /* 0x00006b00ff0677ac */ /* 0x000ea20008000a00 */
[----:B------:R-:W-:Y:S01]  /*0040*/  HFMA2 R26, -RZ, RZ, 0, 0 ;  /* 0x00000000ff1a7431 */ /* 0x000fe200000001ff */
[----:B------:R-:W3:Y:S04]  /*0050*/  S2R R7, SR_TID.X ;  /* 0x0000000000077919 */ /* 0x000ee80000002100 */
[----:B------:R-:W4:Y:S08]  /*0060*/  S2UR UR4, SR_CTAID.X ;  /* 0x00000000000479c3 */ /* 0x000f300000002500 */
[----:B------:R-:W1:Y:S01]  /*0070*/  LDC R2, c[0x0][0x364] ;  /* 0x0000d900ff027b82 */ /* 0x000e620000000800 */
[----:B------:R-:W4:Y:S07]  /*0080*/  LDCU UR5, c[0x0][0x360] ;  /* 0x00006c00ff0577ac */ /* 0x000f2e0008000800 */
[----:B------:R-:W1:Y:S01]  /*0090*/  S2UR UR8, SR_CTAID.Y ;  /* 0x00000000000879c3 */ /* 0x000e620000002600 */
[----:B0-----:R-:W-:Y:S01]  /*00a0*/  ISETP.NE.AND P0, PT, R0, RZ, PT ;  /* 0x000000ff0000720c */ /* 0x001fe20003f05270 */
[----:B----4-:R-:W-:-:S06]  /*00b0*/  UIMAD UR4, UR4, UR5, URZ ;  /* 0x00000005040472a4 */ /* 0x010fcc000f8e02ff */
[----:B---3--:R-:W-:Y:S01]  /*00c0*/  IADD3 R4, PT, PT, R7, UR4, RZ ;  /* 0x0000000407047c10 */ /* 0x008fe2000fffe0ff */
[----:B-1----:R-:W-:-:S05]  /*00d0*/  IMAD R2, R2, UR8, R3 ;  /* 0x0000000802027c24 */ /* 0x002fca000f8e0203 */
[----:B--2---:R-:W-:Y:S05]  /*00e0*/  @!P0 BRA `(.L_x_0) ;  /* 0x0000000800448947 */ /* 0x004fea0003800000 */
[C---:B------:R-:W-:Y:S02]  /*00f0*/  ISETP.GE.U32.AND P1, PT, R0.reuse, 0x8, PT ;  /* 0x000000080000780c */ /* 0x040fe40003f26070 */
[----:B------:R-:W-:Y:S02]  /*0100*/  LOP3.LUT R5, R0, 0x7, RZ, 0xc0, !PT ;  /* 0x0000000700057812 */ /* 0x000fe400078ec0ff */
[----:B------:R-:W-:Y:S02]  /*0110*/  MOV R26, RZ ;  /* 0x000000ff001a7202 */ /* 0x000fe40000000f00 */
[----:B------:R-:W-:Y:S02]  /*0120*/  ISETP.NE.AND P0, PT, R5, RZ, PT ;  /* 0x000000ff0500720c */ /* 0x000fe40003f05270 */
[----:B------:R-:W-:-:S05]  /*0130*/  MOV R6, RZ ;  /* 0x000000ff00067202 */ /* 0x000fca0000000f00 */
[----:B------:R-:W-:Y:S06]  /*0140*/  @!P1 BRA `(.L_x_1) ;  /* 0x0000000400249947 */ /* 0x000fec0003800000 */
[C---:B------:R-:W-:Y:S01]  /*0150*/  LOP3.LUT R6, R0.reuse, 0xfffffff8, RZ, 0xc0, !PT ;  /* 0xfffffff800067812 */ /* 0x040fe200078ec0ff */
[C-C-:B------:R-:W-:Y:S01]  /*0160*/  IMAD R8, R0.reuse, 0x3, R4.reuse ;  /* 0x0000000300087824 */ /* 0x140fe200078e0204 */
[C---:B------:R-:W-:Y:S01]  /*0170*/  IADD3 R3, PT, PT, R0.reuse, UR4, R7 ;  /* 0x0000000400037c10 */ /* 0x040fe2000fffe007 */
[C-C-:B------:R-:W-:Y:S01]  /*0180*/  IMAD R10, R0.reuse, 0x5, R4.reuse ;  /* 0x00000005000a7824 */ /* 0x140fe200078e0204 */
[CC--:B------:R-:W-:Y:S01]  /*0190*/  LEA R7, R0.reuse, R4.reuse, 0x1 ;  /* 0x0000000400077211 */ /* 0x0c0fe200078e08ff */
[C-C-:B------:R-:W-:Y:S01]  /*01a0*/  IMAD R11, R0.reuse, 0x6, R4.reuse ;  /* 0x00000006000b7824 */ /* 0x140fe200078e0204 */
[C---:B------:R-:W-:Y:S01]  /*01b0*/  LEA R9, R0.reuse, R4, 0x2 ;  /* 0x0000000400097211 */ /* 0x040fe200078e10ff */
[----:B------:R-:W-:Y:S01]  /*01c0*/  IMAD R18, R0, 0x7, R4 ;  /* 0x0000000700127824 */ /* 0x000fe200078e0204 */
[----:B------:R-:W-:Y:S01]  /*01d0*/  MOV R26, RZ ;  /* 0x000000ff001a7202 */ /* 0x000fe20000000f00 */
[----:B------:R-:W-:Y:S01]  /*01e0*/  IMAD R20, R2, R0, 0x3 ;  /* 0x0000000302147424 */ /* 0x000fe200078e0200 */
[----:B------:R-:W-:-:S02]  /*01f0*/  MOV R19, R4 ;  /* 0x0000000400137202 */ /* 0x000fc40000000f00 */
[----:B------:R-:W-:-:S07]  /*0200*/  IADD3 R21, PT, PT, -R6, RZ, RZ ;  /* 0x000000ff06157210 */ /* 0x000fce0007ffe1ff */
.L_x_2:
[----:B------:R-:W0:Y:S01]  /*0210*/  LDC.64 R12, c[0x0][0x388] ;  /* 0x0000e200ff0c7b82 */ /* 0x000e220000000a00 */
[C---:B------:R-:W-:Y:S02]  /*0220*/  IADD3 R25, PT, PT, R20.reuse, -0x3, RZ ;  /* 0xfffffffd14197810 */ /* 0x040fe40007ffe0ff */
[----:B------:R-:W-:-:S05]  /*0230*/  IADD3 R23, PT, PT, R20, -0x2, RZ ;  /* 0xfffffffe14177810 */ /* 0x000fca0007ffe0ff */
[----:B------:R-:W1:Y:S01]  /*0240*/  LDC.64 R14, c[0x0][0x390] ;  /* 0x0000e400ff0e7b82 */ /* 0x000e620000000a00 */
[----:B0-----:R-:W-:-:S04]  /*0250*/  IMAD.WIDE.U32 R24, R25, 0x4, R12 ;  /* 0x0000000419187825 */ /* 0x001fc800078e000c */
[----:B------:R-:W-:Y:S02]  /*0260*/  IMAD.WIDE.U32 R22, R23, 0x4, R12 ;  /* 0x0000000417167825 */ /* 0x000fe400078e000c */
[----:B------:R-:W2:Y:S02]  /*0270*/  LDG.E R25, desc[UR6][R24.64] ;  /* 0x0000000618197981 */ /* 0x000ea4000c1e1900 */
[--C-:B-1----:R-:W-:Y:S02]  /*0280*/  IMAD.WIDE.U32 R16, R19, 0x4, R14.reuse ;  /* 0x0000000413107825 */ /* 0x102fe400078e000e */
[----:B------:R-:W3:Y:S04]  /*0290*/  LDG.E R27, desc[UR6][R22.64] ;  /* 0x00000006161b7981 */ /* 0x000ee8000c1e1900 */
[----:B------:R0:W2:Y:S02]  /*02a0*/  LDG.E R29, desc[UR6][R16.64] ;  /* 0x00000006101d7981 */ /* 0x0000a4000c1e1900 */
[----:B0-----:R-:W-:-:S05]  /*02b0*/  IMAD.WIDE.U32 R16, R3, 0x4, R14 ;  /* 0x0000000403107825 */ /* 0x001fca00078e000e */
[----:B------:R0:W3:Y:S01]  /*02c0*/  LDG.E R28, desc[UR6][R16.64] ;  /* 0x00000006101c7981 */ /* 0x0000e2000c1e1900 */
[----:B------:R-:W-:-:S05]  /*02d0*/  IADD3 R23, PT, PT, R20, -0x1, RZ ;  /* 0xffffffff14177810 */ /* 0x000fca0007ffe0ff */
[----:B------:R-:W-:-:S04]  /*02e0*/  IMAD.WIDE.U32 R22, R23, 0x4, R12 ;  /* 0x0000000417167825 */ /* 0x000fc800078e000c */
[----:B0-----:R-:W-:-:S04]  /*02f0*/  IMAD.WIDE.U32 R16, R7, 0x4, R14 ;  /* 0x0000000407107825 */ /* 0x001fc800078e000e */
[----:B--2---:R-:W-:Y:S02]  /*0300*/  FFMA R29, R25, R29, R26 ;  /* 0x0000001d191d7223 */ /* 0x004fe4000000001a */
[----:B------:R0:W2:Y:S04]  /*0310*/  LDG.E R26, desc[UR6][R22.64] ;  /* 0x00000006161a7981 */ /* 0x0000a8000c1e1900 */
[----:B------:R1:W2:Y:S01]  /*0320*/  LDG.E R25, desc[UR6][R16.64] ;  /* 0x0000000610197981 */ /* 0x0002a2000c1e1900 */
[----:B0-----:R-:W-:-:S04]  /*0330*/  IMAD.WIDE.U32 R22, R20, 0x4, R12 ;  /* 0x0000000414167825 */ /* 0x001fc800078e000c */
[----:B-1----:R-:W-:-:S04]  /*0340*/  IMAD.WIDE.U32 R16, R8, 0x4, R14 ;  /* 0x0000000408107825 */ /* 0x002fc800078e000e */
[----:B---3--:R-:W-:Y:S01]  /*0350*/  FFMA R27, R27, R28, R29 ;  /* 0x0000001c1b1b7223 */ /* 0x008fe2000000001d */
[----:B------:R-:W3:Y:S04]  /*0360*/  LDG.E R24, desc[UR6][R22.64] ;  /* 0x0000000616187981 */ /* 0x000ee8000c1e1900 */
[----:B------:R0:W3:Y:S01]  /*0370*/  LDG.E R28, desc[UR6][R16.64] ;  /* 0x00000006101c7981 */ /* 0x0000e2000c1e1900 */
[----:B------:R-:W-:-:S05]  /*0380*/  IADD3 R29, PT, PT, R20, 0x2, RZ ;  /* 0x00000002141d7810 */ /* 0x000fca0007ffe0ff */
[----:B0-----:R-:W-:Y:S01]  /*0390*/  IMAD.WIDE.U32 R16, R29, 0x4, R12 ;  /* 0x000000041d107825 */ /* 0x001fe200078e000c */
[----:B------:R-:W-:-:S04]  /*03a0*/  IADD3 R29, PT, PT, R20, 0x3, RZ ;  /* 0x00000003141d7810 */ /* 0x000fc80007ffe0ff */
[----:B------:R0:W4:Y:S02]  /*03b0*/  LDG.E R23, desc[UR6][R16.64] ;  /* 0x0000000610177981 */ /* 0x000124000c1e1900 */
[----:B0-----:R-:W-:-:S04]  /*03c0*/  IMAD.WIDE.U32 R16, R10, 0x4, R14 ;  /* 0x000000040a107825 */ /* 0x001fc800078e000e */
[----:B--2---:R-:W-:Y:S01]  /*03d0*/  FFMA R25, R26, R25, R27 ;  /* 0x000000191a197223 */ /* 0x004fe2000000001b */
[----:B------:R-:W-:-:S03]  /*03e0*/  IADD3 R27, PT, PT, R20, 0x1, RZ ;  /* 0x00000001141b7810 */ /* 0x000fc60007ffe0ff */
[----:B---3--:R-:W-:Y:S02]  /*03f0*/  FFMA R22, R24, R28, R25 ;  /* 0x0000001c18167223 */ /* 0x008fe40000000019 */
[----:B------:R-:W-:-:S06]  /*0400*/  IMAD.WIDE.U32 R24, R27, 0x4, R12 ;  /* 0x000000041b187825 */ /* 0x000fcc00078e000c */
[----:B------:R-:W2:Y:S01]  /*0410*/  LDG.E R25, desc[UR6][R24.64] ;  /* 0x0000000618197981 */ /* 0x000ea2000c1e1900 */
[----:B------:R-:W-:-:S06]  /*0420*/  IMAD.WIDE.U32 R26, R9, 0x4, R14 ;  /* 0x00000004091a7825 */ /* 0x000fcc00078e000e */
[----:B------:R-:W2:Y:S04]  /*0430*/  LDG.E R26, desc[UR6][R26.64] ;  /* 0x000000061a1a7981 */ /* 0x000ea8000c1e1900 */
[----:B------:R0:W4:Y:S02]  /*0440*/  LDG.E R24, desc[UR6][R16.64] ;  /* 0x0000000610187981 */ /* 0x000124000c1e1900 */
[----:B0-----:R-:W-:Y:S01]  /*0450*/  IMAD.WIDE.U32 R16, R29, 0x4, R12 ;  /* 0x000000041d107825 */ /* 0x001fe200078e000c */
[----:B------:R-:W-:-:S05]  /*0460*/  IADD3 R29, PT, PT, R20, 0x4, RZ ;  /* 0x00000004141d7810 */ /* 0x000fca0007ffe0ff */
[----:B------:R-:W-:Y:S01]  /*0470*/  IMAD.WIDE.U32 R12, R29, 0x4, R12 ;  /* 0x000000041d0c7825 */ /* 0x000fe200078e000c */
[----:B------:R-:W3:Y:S04]  /*0480*/  LDG.E R16, desc[UR6][R16.64] ;  /* 0x0000000610107981 */ /* 0x000ee8000c1e1900 */
[----:B------:R0:W5:Y:S02]  /*0490*/  LDG.E R28, desc[UR6][R12.64] ;  /* 0x000000060c1c7981 */ /* 0x000164000c1e1900 */
[----:B0-----:R-:W-:-:S04]  /*04a0*/  IMAD.WIDE.U32 R12, R11, 0x4, R14 ;  /* 0x000000040b0c7825 */ /* 0x001fc800078e000e */
[----:B------:R-:W-:Y:S01]  /*04b0*/  IMAD.WIDE.U32 R14, R18, 0x4, R14 ;  /* 0x00000004120e7825 */ /* 0x000fe200078e000e */
[----:B------:R-:W3:Y:S05]  /*04c0*/  LDG.E R29, desc[UR6][R12.64] ;  /* 0x000000060c1d7981 */ /* 0x000eea000c1e1900 */
[----:B------:R-:W5:Y:S01]  /*04d0*/  LDG.E R14, desc[UR6][R14.64] ;  /* 0x000000060e0e7981 */ /* 0x000f62000c1e1900 */
[----:B------:R-:W-:-:S04]  /*04e0*/  IADD3 R21, PT, PT, R21, 0x8, RZ ;  /* 0x0000000815157810 */ /* 0x000fc80007ffe0ff */
[----:B------:R-:W-:Y:S02]  /*04f0*/  ISETP.NE.AND P1, PT, R21, RZ, PT ;  /* 0x000000ff1500720c */ /* 0x000fe40003f25270 */
[----:B------:R-:W-:Y:S02]  /*0500*/  IADD3 R20, PT, PT, R20, 0x8, RZ ;  /* 0x0000000814147810 */ /* 0x000fe40007ffe0ff */
[C---:B------:R-:W-:Y:S02]  /*0510*/  LEA R3, R0.reuse, R3, 0x3 ;  /* 0x0000000300037211 */ /* 0x040fe400078e18ff */
[C---:B------:R-:W-:Y:S02]  /*0520*/  LEA R7, R0.reuse, R7, 0x3 ;  /* 0x0000000700077211 */ /* 0x040fe400078e18ff */
[C---:B------:R-:W-:Y:S02]  /*0530*/  LEA R8, R0.reuse, R8, 0x3 ;  /* 0x0000000800087211 */ /* 0x040fe400078e18ff */
[----:B------:R-:W-:-:S02]  /*0540*/  LEA R9, R0, R9, 0x3 ;  /* 0x0000000900097211 */ /* 0x000fc400078e18ff */
[C---:B------:R-:W-:Y:S02]  /*0550*/  LEA R10, R0.reuse, R10, 0x3 ;  /* 0x0000000a000a7211 */ /* 0x040fe400078e18ff */
[C---:B------:R-:W-:Y:S02]  /*0560*/  LEA R11, R0.reuse, R11, 0x3 ;  /* 0x0000000b000b7211 */ /* 0x040fe400078e18ff */
[C---:B------:R-:W-:Y:S02]  /*0570*/  LEA R18, R0.reuse, R18, 0x3 ;  /* 0x0000001200127211 */ /* 0x040fe400078e18ff */
[----:B------:R-:W-:Y:S01]  /*0580*/  LEA R19, R0, R19, 0x3 ;  /* 0x0000001300137211 */ /* 0x000fe200078e18ff */
[----:B--2---:R-:W-:-:S04]  /*0590*/  FFMA R22, R25, R26, R22 ;  /* 0x0000001a19167223 */ /* 0x004fc80000000016 */
[----:B----4-:R-:W-:-:S04]  /*05a0*/  FFMA R23, R23, R24, R22 ;  /* 0x0000001817177223 */ /* 0x010fc80000000016 */
[----:B---3--:R-:W-:-:S04]  /*05b0*/  FFMA R23, R16, R29, R23 ;  /* 0x0000001d10177223 */ /* 0x008fc80000000017 */
[----:B-----5:R-:W-:Y:S01]  /*05c0*/  FFMA R26, R28, R14, R23 ;  /* 0x0000000e1c1a7223 */ /* 0x020fe20000000017 */
[----:B------:R-:W-:Y:S06]  /*05d0*/  @P1 BRA `(.L_x_2) ;  /* 0xfffffffc000c1947 */ /* 0x000fec000383ffff */
.L_x_1:
[----:B------:R-:W-:Y:S05]  /*05e0*/  @!P0 BRA `(.L_x_0) ;  /* 0x0000000400048947 */ /* 0x000fea0003800000 */
[----:B------:R-:W-:Y:S02]  /*05f0*/  ISETP.GE.U32.AND P0, PT, R5, 0x4, PT ;  /* 0x000000040500780c */ /* 0x000fe40003f06070 */
[----:B------:R-:W-:-:S04]  /*0600*/  LOP3.LUT R7, R0, 0x3, RZ, 0xc0, !PT ;  /* 0x0000000300077812 */ /* 0x000fc800078ec0ff */
[----:B------:R-:W-:-:S07]  /*0610*/  ISETP.NE.AND P1, PT, R7, RZ, PT ;  /* 0x000000ff0700720c */ /* 0x000fce0003f25270 */
[----:B------:R-:W-:Y:S06]  /*0620*/  @!P0 BRA `(.L_x_3) ;  /* 0x00000000007c8947 */ /* 0x000fec0003800000 */
[----:B------:R-:W0:Y:S01]  /*0630*/  LDC.64 R8, c[0x0][0x390] ;  /* 0x0000e400ff087b82 */ /* 0x000e220000000a00 */
[-C--:B------:R-:W-:Y:S02]  /*0640*/  IMAD R5, R2, R0.reuse, R6 ;  /* 0x0000000002057224 */ /* 0x080fe400078e0206 */
[----:B------:R-:W-:-:S03]  /*0650*/  IMAD R13, R6, R0, R4 ;  /* 0x00000000060d7224 */ /* 0x000fc600078e0204 */
[C---:B------:R-:W-:Y:S02]  /*0660*/  IADD3 R21, PT, PT, R5.reuse, 0x1, RZ ;  /* 0x0000000105157810 */ /* 0x040fe40007ffe0ff */
[----:B------:R-:W1:Y:S01]  /*0670*/  LDC.64 R10, c[0x0][0x388] ;  /* 0x0000e200ff0a7b82 */ /* 0x000e620000000a00 */
[----:B------:R-:W-:Y:S01]  /*0680*/  IADD3 R15, PT, PT, R5, 0x2, RZ ;  /* 0x00000002050f7810 */ /* 0x000fe20007ffe0ff */
[C---:B0-----:R-:W-:Y:S01]  /*0690*/  IMAD.WIDE.U32 R18, R13.reuse, 0x4, R8 ;  /* 0x000000040d127825 */ /* 0x041fe200078e0008 */
[----:B------:R-:W-:-:S04]  /*06a0*/  IADD3 R13, PT, PT, R13, R0, RZ ;  /* 0x000000000d0d7210 */ /* 0x000fc80007ffe0ff */
[-C--:B------:R-:W-:Y:S01]  /*06b0*/  IADD3 R25, PT, PT, R13, R0.reuse, RZ ;  /* 0x000000000d197210 */ /* 0x080fe20007ffe0ff */
[--C-:B-1----:R-:W-:Y:S01]  /*06c0*/  IMAD.WIDE.U32 R22, R5, 0x4, R10.reuse ;  /* 0x0000000405167825 */ /* 0x102fe200078e000a */
[----:B------:R-:W2:Y:S03]  /*06d0*/  LDG.E R18, desc[UR6][R18.64] ;  /* 0x0000000612127981 */ /* 0x000ea6000c1e1900 */
[----:B------:R-:W-:Y:S01]  /*06e0*/  IMAD.WIDE.U32 R20, R21, 0x4, R10 ;  /* 0x0000000415147825 */ /* 0x000fe200078e000a */
[----:B------:R-:W2:Y:S03]  /*06f0*/  LDG.E R3, desc[UR6][R22.64] ;  /* 0x0000000616037981 */ /* 0x000ea6000c1e1900 */
[----:B------:R-:W-:Y:S01]  /*0700*/  IMAD.WIDE.U32 R16, R13, 0x4, R8 ;  /* 0x000000040d107825 */ /* 0x000fe200078e0008 */
[----:B------:R-:W-:Y:S01]  /*0710*/  IADD3 R5, PT, PT, R5, 0x3, RZ ;  /* 0x0000000305057810 */ /* 0x000fe20007ffe0ff */
[----:B------:R-:W3:Y:S01]  /*0720*/  LDG.E R20, desc[UR6][R20.64] ;  /* 0x0000000614147981 */ /* 0x000ee2000c1e1900 */
[----:B------:R-:W-:Y:S01]  /*0730*/  IADD3 R27, PT, PT, R25, R0, RZ ;  /* 0x00000000191b7210 */ /* 0x000fe20007ffe0ff */
[----:B------:R-:W-:-:S02]  /*0740*/  IMAD.WIDE.U32 R14, R15, 0x4, R10 ;  /* 0x000000040f0e7825 */ /* 0x000fc400078e000a */
[----:B------:R-:W3:Y:S02]  /*0750*/  LDG.E R16, desc[UR6][R16.64] ;  /* 0x0000000610107981 */ /* 0x000ee4000c1e1900 */
[----:B------:R-:W-:Y:S02]  /*0760*/  IMAD.WIDE.U32 R12, R25, 0x4, R8 ;  /* 0x00000004190c7825 */ /* 0x000fe400078e0008 */
[----:B------:R-:W4:Y:S02]  /*0770*/  LDG.E R14, desc[UR6][R14.64] ;  /* 0x000000060e0e7981 */ /* 0x000f24000c1e1900 */
[----:B------:R-:W-:Y:S02]  /*0780*/  IMAD.WIDE.U32 R10, R5, 0x4, R10 ;  /* 0x00000004050a7825 */ /* 0x000fe400078e000a */
[----:B------:R-:W4:Y:S02]  /*0790*/  LDG.E R12, desc[UR6][R12.64] ;  /* 0x000000060c0c7981 */ /* 0x000f24000c1e1900 */
[----:B------:R-:W-:-:S02]  /*07a0*/  IMAD.WIDE.U32 R8, R27, 0x4, R8 ;  /* 0x000000041b087825 */ /* 0x000fc400078e0008 */
[----:B------:R-:W5:Y:S04]  /*07b0*/  LDG.E R10, desc[UR6][R10.64] ;  /* 0x000000060a0a7981 */ /* 0x000f68000c1e1900 */
[----:B------:R-:W5:Y:S01]  /*07c0*/  LDG.E R8, desc[UR6][R8.64] ;  /* 0x0000000608087981 */ /* 0x000f62000c1e1900 */
[----:B------:R-:W-:Y:S01]  /*07d0*/  IADD3 R6, PT, PT, R6, 0x4, RZ ;  /* 0x0000000406067810 */ /* 0x000fe20007ffe0ff */
[----:B--2---:R-:W-:-:S04]  /*07e0*/  FFMA R3, R3, R18, R26 ;  /* 0x0000001203037223 */ /* 0x004fc8000000001a */
[----:B---3--:R-:W-:-:S04]  /*07f0*/  FFMA R3, R20, R16, R3 ;  /* 0x0000001014037223 */ /* 0x008fc80000000003 */
[----:B----4-:R-:W-:-:S04]  /*0800*/  FFMA R3, R14, R12, R3 ;  /* 0x0000000c0e037223 */ /* 0x010fc80000000003 */
[----:B-----5:R-:W-:-:S07]  /*0810*/  FFMA R26, R10, R8, R3 ;  /* 0x000000080a1a7223 */ /* 0x020fce0000000003 */
.L_x_3:
[----:B------:R-:W-:Y:S05]  /*0820*/  @!P1 BRA `(.L_x_0) ;  /* 0x0000000000749947 */ /* 0x000fea0003800000 */
[----:B------:R-:W-:Y:S02]  /*0830*/  ISETP.NE.AND P0, PT, R7, 0x1, PT ;  /* 0x000000010700780c */ /* 0x000fe40003f05270 */
[----:B------:R-:W-:-:S04]  /*0840*/  LOP3.LUT R3, R0, 0x1, RZ, 0xc0, !PT ;  /* 0x0000000100037812 */ /* 0x000fc800078ec0ff */
[----:B------:R-:W-:-:S07]  /*0850*/  ISETP.NE.U32.AND P1, PT, R3, 0x1, PT ;  /* 0x000000010300780c */ /* 0x000fce0003f25070 */
[----:B------:R-:W0:Y:S01]  /*0860*/  @P0 LDC.64 R12, c[0x0][0x390] ;  /* 0x0000e400ff0c0b82 */ /* 0x000e220000000a00 */
[-C--:B------:R-:W-:Y:S02]  /*0870*/  @P0 IMAD R3, R2, R0.reuse, R6 ;  /* 0x0000000002030224 */ /* 0x080fe400078e0206 */
[CC--:B------:R-:W-:Y:S01]  /*0880*/  @P0 IMAD R15, R6.reuse, R0.reuse, R4 ;  /* 0x00000000060f0224 */ /* 0x0c0fe200078e0204 */
[----:B------:R-:W-:Y:S02]  /*0890*/  @P0 IADD3 R6, PT, PT, R6, 0x2, RZ ;  /* 0x0000000206060810 */ /* 0x000fe40007ffe0ff */
[----:B------:R-:W-:Y:S02]  /*08a0*/  @P0 IADD3 R5, PT, PT, R3, 0x1, RZ ;  /* 0x0000000103050810 */ /* 0x000fe40007ffe0ff */
[----:B------:R-:W1:Y:S01]  /*08b0*/  @P0 LDC.64 R16, c[0x0][0x388] ;  /* 0x0000e200ff100b82 */ /* 0x000e620000000a00 */
[----:B------:R-:W-:-:S07]  /*08c0*/  @P0 IADD3 R7, PT, PT, R15, R0, RZ ;  /* 0x000000000f070210 */ /* 0x000fce0007ffe0ff */
[----:B------:R-:W2:Y:S08]  /*08d0*/  @!P1 LDC.64 R10, c[0x0][0x388] ;  /* 0x0000e200ff0a9b82 */ /* 0x000eb00000000a00 */
[----:B------:R-:W3:Y:S01]  /*08e0*/  @!P1 LDC.64 R8, c[0x0][0x390] ;  /* 0x0000e400ff089b82 */ /* 0x000ee20000000a00 */
[----:B0-----:R-:W-:-:S04]  /*08f0*/  @P0 IMAD.WIDE.U32 R14, R15, 0x4, R12 ;  /* 0x000000040f0e0825 */ /* 0x001fc800078e000c */
[----:B------:R-:W-:Y:S02]  /*0900*/  @P0 IMAD.WIDE.U32 R12, R7, 0x4, R12 ;  /* 0x00000004070c0825 */ /* 0x000fe400078e000c */
[----:B------:R-:W4:Y:S02]  /*0910*/  @P0 LDG.E R14, desc[UR6][R14.64] ;  /* 0x000000060e0e0981 */ /* 0x000f24000c1e1900 */
[--C-:B-1----:R-:W-:Y:S02]  /*0920*/  @P0 IMAD.WIDE.U32 R18, R3, 0x4, R16.reuse ;  /* 0x0000000403120825 */ /* 0x102fe400078e0010 */
[----:B------:R-:W5:Y:S02]  /*0930*/  @P0 LDG.E R12, desc[UR6][R12.64] ;  /* 0x000000060c0c0981 */ /* 0x000f64000c1e1900 */
[----:B------:R-:W-:Y:S02]  /*0940*/  @P0 IMAD.WIDE.U32 R16, R5, 0x4, R16 ;  /* 0x0000000405100825 */ /* 0x000fe400078e0010 */
[----:B------:R-:W4:Y:S02]  /*0950*/  @P0 LDG.E R3, desc[UR6][R18.64] ;  /* 0x0000000612030981 */ /* 0x000f24000c1e1900 */
[----:B------:R-:W-:-:S02]  /*0960*/  @!P1 IMAD R5, R2, R0, R6 ;  /* 0x0000000002059224 */ /* 0x000fc400078e0206 */
[----:B------:R-:W-:Y:S01]  /*0970*/  @!P1 IMAD R7, R6, R0, R4 ;  /* 0x0000000006079224 */ /* 0x000fe200078e0204 */
[----:B------:R-:W5:Y:S01]  /*0980*/  @P0 LDG.E R16, desc[UR6][R16.64] ;  /* 0x0000000610100981 */ /* 0x000f62000c1e1900 */
[----:B--2---:R-:W-:-:S04]  /*0990*/  @!P1 IMAD.WIDE.U32 R10, R5, 0x4, R10 ;  /* 0x00000004050a9825 */ /* 0x004fc800078e000a */
[----:B---3--:R-:W-:Y:S02]  /*09a0*/  @!P1 IMAD.WIDE.U32 R8, R7, 0x4, R8 ;  /* 0x0000000407089825 */ /* 0x008fe400078e0008 */
[----:B------:R-:W2:Y:S04]  /*09b0*/  @!P1 LDG.E R11, desc[UR6][R10.64] ;  /* 0x000000060a0b9981 */ /* 0x000ea8000c1e1900 */
[----:B------:R-:W2:Y:S01]  /*09c0*/  @!P1 LDG.E R8, desc[UR6][R8.64] ;  /* 0x0000000608089981 */ /* 0x000ea2000c1e1900 */
[----:B----4-:R-:W-:-:S04]  /*09d0*/  @P0 FFMA R3, R3, R14, R26 ;  /* 0x0000000e03030223 */ /* 0x010fc8000000001a */
[----:B-----5:R-:W-:-:S04]  /*09e0*/  @P0 FFMA R26, R16, R12, R3 ;  /* 0x0000000c101a0223 */ /* 0x020fc80000000003 */
[----:B--2---:R-:W-:-:S07]  /*09f0*/  @!P1 FFMA R26, R11, R8, R26 ;  /* 0x000000080b1a9223 */ /* 0x004fce000000001a */
.L_x_0:
[----:B------:R-:W0:Y:S01]  /*0a00*/  LDC.64 R6, c[0x0][0x398] ;  /* 0x0000e600ff067b82 */ /* 0x000e220000000a00 */
[----:B------:R-:W-:-:S04]  /*0a10*/  IMAD R3, R2, R0, R4 ;  /* 0x0000000002037224 */ /* 0x000fc800078e0204 */
[----:B0-----:R-:W-:-:S05]  /*0a20*/  IMAD.WIDE.U32 R2, R3, 0x4, R6 ;  /* 0x0000000403027825 */ /* 0x001fca00078e0006 */
[----:B------:R-:W-:Y:S01]  /*0a30*/  STG.E desc[UR6][R2.64], R26 ;  /* 0x0000001a02007986 */ /* 0x000fe2000c101906 */
[----:B------:R-:W-:Y:S05]  /*0a40*/  EXIT ;  /* 0x000000000000794d */ /* 0x000fea0003800000 */
.L_x_4:
[----:B------:R-:W-:-:S00]  /*0a50*/  BRA `(.L_x_4) ;  /* 0xfffffffc00fc7947 */ /* 0x000fc0000383ffff */
[----:B------:R-:W-:-:S00]  /*0a60*/  NOP ;  /* 0x0000000000007918 */ /* 0x000fc00000000000 */
        /* <DEDUP_REMOVED lines=9> */
.L_x_5:


//--------------------- .nv.shared.reserved.0     --------------------------
	.section	.nv.shared.reserved.0,"aw",@nobits
	.weak		__nv_reservedSMEM_offset_0_alias
	.size		__nv_reservedSMEM_offset_0_alias, 0, 64
	.other		__nv_reservedSMEM_offset_0_alias,@"STO_CUDA_RESERVED_SHARED STV_DEFAULT"
__nv_reservedSMEM_offset_0_alias:
	.zero		0
	.zero		64


//--------------------- .nv.constant0._Z9matrixMuljPfS_S_ --------------------------
	.section	.nv.constant0._Z9matrixMuljPfS_S_,"a",@progbits
	.sectionflags	@""
	.align	4
.nv.constant0._Z9matrixMuljPfS_S_:
	.zero		928


//--------------------- SYMBOLS --------------------------

	.type		.nv.reservedSmem.offset0,@object
	.size		.nv.reservedSmem.offset0,0x4
